//
// Generated by NVIDIA NVVM Compiler
//
// Compiler Build ID: CL-36424714
// Cuda compilation tools, release 13.0, V13.0.88
// Based on NVVM 20.0.0
//

.version 9.0
.target sm_100
.address_size 64

	// .globl	_Z16fillHistogramGPUPfPi
.extern .func  (.param .b32 func_retval0) vprintf
(
	.param .b64 vprintf_param_0,
	.param .b64 vprintf_param_1
)
;
// _ZZ16fillHistogramGPUPfPiE10sharedHist has been demoted
.global .align 1 .b8 $str[44] = {10, 97, 110, 32, 105, 110, 118, 97, 108, 105, 100, 32, 118, 97, 108, 117, 101, 32, 119, 97, 115, 32, 103, 101, 110, 101, 114, 97, 116, 101, 100, 58, 32, 118, 97, 108, 117, 101, 32, 61, 32, 37, 102};

.visible .entry _Z16fillHistogramGPUPfPi(
	.param .u64 .ptr .align 1 _Z16fillHistogramGPUPfPi_param_0,
	.param .u64 .ptr .align 1 _Z16fillHistogramGPUPfPi_param_1
)
{
	.local .align 8 .b8 	__local_depot0[8];
	.reg .b64 	%SP;
	.reg .b64 	%SPL;
	.reg .pred 	%p<7>;
	.reg .b32 	%r<31>;
	.reg .b32 	%f<3>;
	.reg .b64 	%rd<13>;
	.reg .b64 	%fd<2>;
	// demoted variable
	.shared .align 4 .b8 _ZZ16fillHistogramGPUPfPiE10sharedHist[40];
	mov.u64 	%SPL, __local_depot0;
	cvta.local.u64 	%SP, %SPL;
	ld.param.u64 	%rd1, [_Z16fillHistogramGPUPfPi_param_0];
	ld.param.u64 	%rd2, [_Z16fillHistogramGPUPfPi_param_1];
	mov.u32 	%r12, %ctaid.x;
	mov.u32 	%r1, %ntid.x;
	mov.u32 	%r2, %tid.x;
	mad.lo.s32 	%r3, %r12, %r1, %r2;
	setp.gt.u32 	%p1, %r2, 9;
	@%p1 bra 	$L__BB0_3;
	shl.b32 	%r13, %r2, 2;
	mov.u32 	%r14, _ZZ16fillHistogramGPUPfPiE10sharedHist;
	add.s32 	%r28, %r14, %r13;
	shl.b32 	%r5, %r1, 2;
	mov.u32 	%r29, %r2;
$L__BB0_2:
	mov.b32 	%r15, 0;
	st.shared.u32 	[%r28], %r15;
	add.s32 	%r29, %r29, %r1;
	add.s32 	%r28, %r28, %r5;
	setp.lt.u32 	%p2, %r29, 10;
	@%p2 bra 	$L__BB0_2;
$L__BB0_3:
	bar.sync 	0;
	setp.gt.s32 	%p3, %r3, 2147482;
	@%p3 bra 	$L__BB0_8;
	cvta.to.global.u64 	%rd3, %rd1;
	mul.wide.s32 	%rd4, %r3, 4;
	add.s64 	%rd5, %rd3, %rd4;
	ld.global.f32 	%f1, [%rd5];
	div.rn.f32 	%f2, %f1, 0f41200000;
	cvt.rzi.s32.f32 	%r10, %f2;
	setp.eq.s32 	%p4, %r10, 10;
	mov.b32 	%r30, 9;
	@%p4 bra 	$L__BB0_7;
	setp.lt.s32 	%p5, %r10, 11;
	mov.u32 	%r30, %r10;
	@%p5 bra 	$L__BB0_7;
	cvt.f64.f32 	%fd1, %f1;
	add.u64 	%rd6, %SP, 0;
	add.u64 	%rd7, %SPL, 0;
	st.local.f64 	[%rd7], %fd1;
	mov.u64 	%rd8, $str;
	cvta.global.u64 	%rd9, %rd8;
	{ // callseq 0, 0
	.param .b64 param0;
	st.param.b64 	[param0], %rd9;
	.param .b64 param1;
	st.param.b64 	[param1], %rd6;
	.param .b32 retval0;
	call.uni (retval0), 
	vprintf, 
	(
	param0, 
	param1
	);
	ld.param.b32 	%r17, [retval0];
	} // callseq 0
	bra.uni 	$L__BB0_10;
$L__BB0_7:
	shl.b32 	%r19, %r30, 2;
	mov.u32 	%r20, _ZZ16fillHistogramGPUPfPiE10sharedHist;
	add.s32 	%r21, %r20, %r19;
	atom.shared.add.u32 	%r22, [%r21], 1;
$L__BB0_8:
	setp.gt.u32 	%p6, %r2, 9;
	bar.sync 	0;
	@%p6 bra 	$L__BB0_10;
	cvta.to.global.u64 	%rd10, %rd2;
	mul.wide.u32 	%rd11, %r2, 4;
	add.s64 	%rd12, %rd10, %rd11;
	shl.b32 	%r23, %r2, 2;
	mov.u32 	%r24, _ZZ16fillHistogramGPUPfPiE10sharedHist;
	add.s32 	%r25, %r24, %r23;
	ld.shared.u32 	%r26, [%r25];
	atom.global.add.u32 	%r27, [%rd12], %r26;
$L__BB0_10:
	ret;

}


// ===== COMPILED SASS (sm_100) =====

	.target	sm_100

	.elftype	@"ET_EXEC"


//--------------------- .note.nv.tkinfo           --------------------------
	.section	.note.nv.tkinfo,"",@"SHT_NOTE"
	.sectionflags	@"SHF_NOTE_NV_TKINFO"
	.tkinfo
        /*0018*/ 	.word	0x00000002
        /*0030*/ 	.string	""
        /*0030*/ 	.string	"ptxas"
        /*0030*/ 	.string	"Cuda compilation tools, release 13.0, V13.0.88"
        /*0030*/ 	.string	"Build cuda_13.0.r13.0/compiler.36424714_0"
        /*0030*/ 	.string	"-arch sm_100 -m 64 "



//--------------------- .note.nv.cuinfo           --------------------------
	.section	.note.nv.cuinfo,"",@"SHT_NOTE"
	.sectionflags	@"SHF_NOTE_NV_CUINFO"
        /*0018*/ 	.short	0x0002
        /*001a*/ 	.short	0x0064
        /*001c*/ 	.short	0x0082
	.zero		2


//--------------------- .nv.info                  --------------------------
	.section	.nv.info,"",@"SHT_CUDA_INFO"
	.align	4


	//----- nvinfo : EIATTR_REGCOUNT
	.align		4
        /*0000*/ 	.byte	0x04, 0x2f
        /*0002*/ 	.short	(.L_2 - .L_1)
	.align		4
.L_1:
        /*0004*/ 	.word	index@(_Z16fillHistogramGPUPfPi)
        /*0008*/ 	.word	0x00000018


	//----- nvinfo : EIATTR_FRAME_SIZE
	.align		4
.L_2:
        /*000c*/ 	.byte	0x04, 0x11
        /*000e*/ 	.short	(.L_4 - .L_3)
	.align		4
.L_3:
        /*0010*/ 	.word	index@($__internal_0_$__cuda_sm3x_div_rn_noftz_f32_slowpath)
        /*0014*/ 	.word	0x00000008


	//----- nvinfo : EIATTR_FRAME_SIZE
	.align		4
.L_4:
        /*0018*/ 	.byte	0x04, 0x11
        /*001a*/ 	.short	(.L_6 - .L_5)
	.align		4
.L_5:
        /*001c*/ 	.word	index@(_Z16fillHistogramGPUPfPi)
        /*0020*/ 	.word	0x00000008


	//----- nvinfo : EIATTR_MIN_STACK_SIZE
	.align		4
.L_6:
        /*0024*/ 	.byte	0x04, 0x12
        /*0026*/ 	.short	(.L_8 - .L_7)
	.align		4
.L_7:
        /*0028*/ 	.word	index@(_Z16fillHistogramGPUPfPi)
        /*002c*/ 	.word	0x00000008
.L_8:


//--------------------- .nv.compat                --------------------------
	.section	.nv.compat,"",@"SHT_CUDA_COMPAT_INFO"
	.align	4
        /*0000*/ 	.byte	0x02, 0x09, 0x00, 0x00, 0x02, 0x02, 0x01, 0x00, 0x02, 0x05, 0x05, 0x00, 0x03, 0x07, 0x01, 0x01
        /*0010*/ 	.byte	0x02, 0x03, 0x00, 0x00, 0x02, 0x06, 0x01, 0x00, 0x04, 0x0b, 0x08, 0x00, 0x01, 0x00, 0x00, 0x00
        /*0020*/ 	.byte	0x00, 0x00, 0x00, 0x00


//--------------------- .nv.info._Z16fillHistogramGPUPfPi --------------------------
	.section	.nv.info._Z16fillHistogramGPUPfPi,"",@"SHT_CUDA_INFO"
	.sectionflags	@""
	.align	4


	//----- nvinfo : EIATTR_CUDA_API_VERSION
	.align		4
        /*0000*/ 	.byte	0x04, 0x37
        /*0002*/ 	.short	(.L_10 - .L_9)
.L_9:
        /*0004*/ 	.word	0x00000082


	//----- nvinfo : EIATTR_KPARAM_INFO
	.align		4
.L_10:
        /*0008*/ 	.byte	0x04, 0x17
        /*000a*/ 	.short	(.L_12 - .L_11)
.L_11:
        /*000c*/ 	.word	0x00000000
        /*0010*/ 	.short	0x0001
        /*0012*/ 	.short	0x0008
        /*0014*/ 	.byte	0x00, 0xf5, 0x21, 0x00


	//----- nvinfo : EIATTR_KPARAM_INFO
	.align		4
.L_12:
        /*0018*/ 	.byte	0x04, 0x17
        /*001a*/ 	.short	(.L_14 - .L_13)
.L_13:
        /*001c*/ 	.word	0x00000000
        /*0020*/ 	.short	0x0000
        /*0022*/ 	.short	0x0000
        /*0024*/ 	.byte	0x00, 0xf5, 0x21, 0x00


	//----- nvinfo : EIATTR_SPARSE_MMA_MASK
	.align		4
.L_14:
        /*0028*/ 	.byte	0x03, 0x50
        /*002a*/ 	.short	0x0000


	//----- nvinfo : EIATTR_MAXREG_COUNT
	.align		4
        /*002c*/ 	.byte	0x03, 0x1b
        /*002e*/ 	.short	0x00ff


	//----- nvinfo : EIATTR_NUM_BARRIERS
	.align		4
        /*0030*/ 	.byte	0x02, 0x4c
        /*0032*/ 	.byte	0x01
	.zero		1


	//----- nvinfo : EIATTR_EXTERNS
	.align		4
        /*0034*/ 	.byte	0x04, 0x0f
        /*0036*/ 	.short	(.L_16 - .L_15)


	//   ....[0]....
	.align		4
.L_15:
        /*0038*/ 	.word	index@(vprintf)


	//----- nvinfo : EIATTR_MERCURY_ISA_VERSION
	.align		4
.L_16:
        /*003c*/ 	.byte	0x03, 0x5f
        /*003e*/ 	.short	0x0101


	//----- nvinfo : EIATTR_VRC_CTA_INIT_COUNT
	.align		4
        /*0040*/ 	.byte	0x02, 0x4a
	.zero		1
	.zero		1


	//----- nvinfo : EIATTR_SYSCALL_OFFSETS
	.align		4
        /*0044*/ 	.byte	0x04, 0x46
        /*0046*/ 	.short	(.L_18 - .L_17)


	//   ....[0]....
.L_17:
        /*0048*/ 	.word	0x000003c0


	//----- nvinfo : EIATTR_EXIT_INSTR_OFFSETS
	.align		4
.L_18:
        /*004c*/ 	.byte	0x04, 0x1c
        /*004e*/ 	.short	(.L_20 - .L_19)


	//   ....[0]....
.L_19:
        /*0050*/ 	.word	0x000003d0


	//   ....[1]....
        /*0054*/ 	.word	0x00000470


	//   ....[2]....
        /*0058*/ 	.word	0x00000500


	//----- nvinfo : EIATTR_CRS_STACK_SIZE
	.align		4
.L_20:
        /*005c*/ 	.byte	0x04, 0x1e
        /*005e*/ 	.short	(.L_22 - .L_21)
.L_21:
        /*0060*/ 	.word	0x00000000


	//----- nvinfo : EIATTR_CBANK_PARAM_SIZE
	.align		4
.L_22:
        /*0064*/ 	.byte	0x03, 0x19
        /*0066*/ 	.short	0x0010


	//----- nvinfo : EIATTR_PARAM_CBANK
	.align		4
        /*0068*/ 	.byte	0x04, 0x0a
        /*006a*/ 	.short	(.L_24 - .L_23)
	.align		4
.L_23:
        /*006c*/ 	.word	index@(.nv.constant0._Z16fillHistogramGPUPfPi)
        /*0070*/ 	.short	0x0380
        /*0072*/ 	.short	0x0010


	//----- nvinfo : EIATTR_SW_WAR
	.align		4
.L_24:
        /*0074*/ 	.byte	0x04, 0x36
        /*0076*/ 	.short	(.L_26 - .L_25)
.L_25:
        /*0078*/ 	.word	0x00000008
.L_26:


//--------------------- .nv.callgraph             --------------------------
	.section	.nv.callgraph,"",@"SHT_CUDA_CALLGRAPH"
	.align	4
	.sectionentsize	8
	.align		4
        /*0000*/ 	.word	0x00000000
	.align		4
        /*0004*/ 	.word	0xffffffff
	.align		4
        /*0008*/ 	.word	index@(_Z16fillHistogramGPUPfPi)
	.align		4
        /*000c*/ 	.word	index@(vprintf)
	.align		4
        /*0010*/ 	.word	0x00000000
	.align		4
        /*0014*/ 	.word	0xfffffffe
	.align		4
        /*0018*/ 	.word	0x00000000
	.align		4
        /*001c*/ 	.word	0xfffffffd
	.align		4
        /*0020*/ 	.word	0x00000000
	.align		4
        /*0024*/ 	.word	0xfffffffc


//--------------------- .nv.constant4             --------------------------
	.section	.nv.constant4,"a",@progbits
	.align	8
	.align		8
.nv.constant4:
        /*0000*/ 	.dword	vprintf
	.align		8
        /*0008*/ 	.dword	$str


//--------------------- .text._Z16fillHistogramGPUPfPi --------------------------
	.section	.text._Z16fillHistogramGPUPfPi,"ax",@progbits
	.align	128
        .global         _Z16fillHistogramGPUPfPi
        .type           _Z16fillHistogramGPUPfPi,@function
        .size           _Z16fillHistogramGPUPfPi,(.L_x_22 - _Z16fillHistogramGPUPfPi)
        .other          _Z16fillHistogramGPUPfPi,@"STO_CUDA_ENTRY STV_DEFAULT"
_Z16fillHistogramGPUPfPi:
.text._Z16fillHistogramGPUPfPi:
[----:B------:R-:W0:Y:S01]  /*0000*/  LDC R1, c[0x0][0x37c] ;  /* 0x0000df00ff017b82 */ /* 0x000e220000000800 */
[----:B------:R-:W1:Y:S01]  /*0010*/  S2R R3, SR_TID.X ;  /* 0x0000000000037919 */ /* 0x000e620000002100 */
[----:B------:R-:W2:Y:S06]  /*0020*/  LDCU UR5, c[0x0][0x2fc] ;  /* 0x00005f80ff0577ac */ /* 0x000eac0008000800 */
[----:B------:R-:W3:Y:S01]  /*0030*/  S2UR UR6, SR_CTAID.X ;  /* 0x00000000000679c3 */ /* 0x000ee20000002500 */
[----:B0-----:R-:W-:Y:S01]  /*0040*/  VIADD R1, R1, 0xfffffff8 ;  /* 0xfffffff801017836 */ /* 0x001fe20000000000 */
[----:B------:R-:W-:Y:S01]  /*0050*/  BSSY.RECONVERGENT B0, `(.L_x_0) ;  /* 0x0000012000007945 */ /* 0x000fe20003800200 */
[----:B------:R-:W0:Y:S05]  /*0060*/  LDCU UR4, c[0x0][0x2f8] ;  /* 0x00005f00ff0477ac */ /* 0x000e2a0008000800 */
[----:B------:R-:W3:Y:S01]  /*0070*/  LDC R5, c[0x0][0x360] ;  /* 0x0000d800ff057b82 */ /* 0x000ee20000000800 */
[----:B0-----:R-:W-:-:S05]  /*0080*/  IADD3 R6, P1, PT, R1, UR4, RZ ;  /* 0x0000000401067c10 */ /* 0x001fca000ff3e0ff */
[----:B--2---:R-:W-:Y:S01]  /*0090*/  IMAD.X R7, RZ, RZ, UR5, P1 ;  /* 0x00000005ff077e24 */ /* 0x004fe200088e06ff */
[----:B-1----:R-:W-:Y:S01]  /*00a0*/  ISETP.GT.U32.AND P0, PT, R3, 0x9, PT ;  /* 0x000000090300780c */ /* 0x002fe20003f04070 */
[----:B---3--:R-:W-:-:S12]  /*00b0*/  IMAD R9, R5, UR6, R3 ;  /* 0x0000000605097c24 */ /* 0x008fd8000f8e0203 */
[----:B------:R-:W-:Y:S05]  /*00c0*/  @P0 BRA `(.L_x_1) ;  /* 0x0000000000280947 */ /* 0x000fea0003800000 */
[----:B------:R-:W0:Y:S01]  /*00d0*/  S2UR UR5, SR_CgaCtaId ;  /* 0x00000000000579c3 */ /* 0x000e220000008800 */
[----:B------:R-:W-:Y:S01]  /*00e0*/  UMOV UR4, 0x400 ;  /* 0x0000040000047882 */ /* 0x000fe20000000000 */
[----:B------:R-:W-:Y:S01]  /*00f0*/  IMAD.MOV.U32 R2, RZ, RZ, R3 ;  /* 0x000000ffff027224 */ /* 0x000fe200078e0003 */
[----:B0-----:R-:W-:-:S06]  /*0100*/  ULEA UR4, UR5, UR4, 0x18 ;  /* 0x0000000405047291 */ /* 0x001fcc000f8ec0ff */
[----:B------:R-:W-:-:S07]  /*0110*/  LEA R0, R3, UR4, 0x2 ;  /* 0x0000000403007c11 */ /* 0x000fce000f8e10ff */
.L_x_2:
[C---:B------:R-:W-:Y:S01]  /*0120*/  IMAD.IADD R2, R5.reuse, 0x1, R2 ;  /* 0x0000000105027824 */ /* 0x040fe200078e0202 */
[----:B------:R0:W-:Y:S04]  /*0130*/  STS [R0], RZ ;  /* 0x000000ff00007388 */ /* 0x0001e80000000800 */
[----:B------:R-:W-:Y:S01]  /*0140*/  ISETP.GE.U32.AND P0, PT, R2, 0xa, PT ;  /* 0x0000000a0200780c */ /* 0x000fe20003f06070 */
[----:B0-----:R-:W-:-:S12]  /*0150*/  IMAD R0, R5, 0x4, R0 ;  /* 0x0000000405007824 */ /* 0x001fd800078e0200 */
[----:B------:R-:W-:Y:S05]  /*0160*/  @!P0 BRA `(.L_x_2) ;  /* 0xfffffffc00ec8947 */ /* 0x000fea000383ffff */
.L_x_1:
[----:B------:R-:W-:Y:S05]  /*0170*/  BSYNC.RECONVERGENT B0 ;  /* 0x0000000000007941 */ /* 0x000fea0003800200 */
.L_x_0:
[----:B------:R-:W-:Y:S01]  /*0180*/  BAR.SYNC.DEFER_BLOCKING 0x0 ;  /* 0x0000000000007b1d */ /* 0x000fe20000010000 */
[----:B------:R-:W-:-:S05]  /*0190*/  ISETP.GT.AND P0, PT, R9, 0x20c49a, PT ;  /* 0x0020c49a0900780c */ /* 0x000fca0003f04270 */
[----:B------:R-:W0:Y:S08]  /*01a0*/  LDCU.64 UR36, c[0x0][0x358] ;  /* 0x00006b00ff2477ac */ /* 0x000e300008000a00 */
[----:B------:R-:W-:Y:S05]  /*01b0*/  @P0 BRA `(.L_x_3) ;  /* 0x0000000000a00947 */ /* 0x000fea0003800000 */
[----:B------:R-:W1:Y:S02]  /*01c0*/  LDC.64 R4, c[0x0][0x380] ;  /* 0x0000e000ff047b82 */ /* 0x000e640000000a00 */
[----:B-1----:R-:W-:-:S05]  /*01d0*/  IMAD.WIDE R4, R9, 0x4, R4 ;  /* 0x0000000409047825 */ /* 0x002fca00078e0204 */
[----:B0-----:R-:W2:Y:S01]  /*01e0*/  LDG.E R0, desc[UR36][R4.64] ;  /* 0x0000002404007981 */ /* 0x001ea2000c1e1900 */
[----:B------:R-:W-:Y:S01]  /*01f0*/  IMAD.MOV.U32 R9, RZ, RZ, 0x3dcccccd ;  /* 0x3dcccccdff097424 */ /* 0x000fe200078e00ff */
[----:B------:R-:W-:Y:S01]  /*0200*/  BSSY.RECONVERGENT B1, `(.L_x_4) ;  /* 0x000000b000017945 */ /* 0x000fe20003800200 */
[----:B------:R-:W-:-:S04]  /*0210*/  IMAD.MOV.U32 R2, RZ, RZ, 0x41200000 ;  /* 0x41200000ff027424 */ /* 0x000fc800078e00ff */
[----:B------:R-:W-:-:S04]  /*0220*/  FFMA R2, R9, -R2, 1 ;  /* 0x3f80000009027423 */ /* 0x000fc80000000802 */
[----:B------:R-:W-:Y:S01]  /*0230*/  FFMA R9, R2, R9, 0.10000000149011611938 ;  /* 0x3dcccccd02097423 */ /* 0x000fe20000000009 */
[----:B--2---:R-:W0:Y:S03]  /*0240*/  FCHK P0, R0, 10 ;  /* 0x4120000000007902 */ /* 0x004e260000000000 */
[----:B------:R-:W-:-:S04]  /*0250*/  FFMA R2, R0, R9, RZ ;  /* 0x0000000900027223 */ /* 0x000fc800000000ff */
[----:B------:R-:W-:-:S04]  /*0260*/  FFMA R8, R2, -10, R0 ;  /* 0xc120000002087823 */ /* 0x000fc80000000000 */
[----:B------:R-:W-:Y:S01]  /*0270*/  FFMA R2, R9, R8, R2 ;  /* 0x0000000809027223 */ /* 0x000fe20000000002 */
[----:B0-----:R-:W-:Y:S06]  /*0280*/  @!P0 BRA `(.L_x_5) ;  /* 0x0000000000088947 */ /* 0x001fec0003800000 */
[----:B------:R-:W-:-:S07]  /*0290*/  MOV R4, 0x2b0 ;  /* 0x000002b000047802 */ /* 0x000fce0000000f00 */
[----:B------:R-:W-:Y:S05]  /*02a0*/  CALL.REL.NOINC `($__internal_0_$__cuda_sm3x_div_rn_noftz_f32_slowpath) ;  /* 0x0000000000987944 */ /* 0x000fea0003c00000 */
.L_x_5:
[----:B------:R-:W-:Y:S05]  /*02b0*/  BSYNC.RECONVERGENT B1 ;  /* 0x0000000000017941 */ /* 0x000fea0003800200 */
.L_x_4:
[----:B------:R-:W0:Y:S01]  /*02c0*/  F2I.TRUNC.NTZ R2, R2 ;  /* 0x0000000200027305 */ /* 0x000e22000020f100 */
[----:B------:R-:W-:Y:S01]  /*02d0*/  BSSY.RECONVERGENT B6, `(.L_x_6) ;  /* 0x0000011000067945 */ /* 0x000fe20003800200 */
[----:B------:R-:W-:Y:S01]  /*02e0*/  IMAD.MOV.U32 R4, RZ, RZ, 0x9 ;  /* 0x00000009ff047424 */ /* 0x000fe200078e00ff */
[----:B0-----:R-:W-:-:S13]  /*02f0*/  ISETP.NE.AND P0, PT, R2, 0xa, PT ;  /* 0x0000000a0200780c */ /* 0x001fda0003f05270 */
[----:B------:R-:W-:Y:S05]  /*0300*/  @!P0 BRA `(.L_x_7) ;  /* 0x0000000000348947 */ /* 0x000fea0003800000 */
[----:B------:R-:W-:Y:S01]  /*0310*/  ISETP.GE.AND P0, PT, R2, 0xb, PT ;  /* 0x0000000b0200780c */ /* 0x000fe20003f06270 */
[----:B------:R-:W-:-:S12]  /*0320*/  IMAD.MOV.U32 R4, RZ, RZ, R2 ;  /* 0x000000ffff047224 */ /* 0x000fd800078e0002 */
[----:B------:R-:W-:Y:S05]  /*0330*/  @!P0 BRA `(.L_x_7) ;  /* 0x0000000000288947 */ /* 0x000fea0003800000 */
[----:B------:R-:W0:Y:S01]  /*0340*/  F2F.F64.F32 R2, R0 ;  /* 0x0000000000027310 */ /* 0x000e220000201800 */
[----:B------:R-:W-:Y:S01]  /*0350*/  MOV R8, 0x0 ;  /* 0x0000000000087802 */ /* 0x000fe20000000f00 */
[----:B------:R-:W1:Y:S05]  /*0360*/  LDCU.64 UR4, c[0x4][0x8] ;  /* 0x01000100ff0477ac */ /* 0x000e6a0008000a00 */
[----:B------:R-:W2:Y:S01]  /*0370*/  LDC.64 R8, c[0x4][R8] ;  /* 0x0100000008087b82 */ /* 0x000ea20000000a00 */
[----:B0-----:R0:W-:Y:S01]  /*0380*/  STL.64 [R1], R2 ;  /* 0x0000000201007387 */ /* 0x0011e20000100a00 */
[----:B-1----:R-:W-:Y:S02]  /*0390*/  IMAD.U32 R4, RZ, RZ, UR4 ;  /* 0x00000004ff047e24 */ /* 0x002fe4000f8e00ff */
[----:B------:R-:W-:-:S07]  /*03a0*/  IMAD.U32 R5, RZ, RZ, UR5 ;  /* 0x00000005ff057e24 */ /* 0x000fce000f8e00ff */
[----:B------:R-:W-:-:S07]  /*03b0*/  LEPC R20, `(.L_x_8) ;  /* 0x000000001014794e */ /* 0x000fce0000000000 */
[----:B0-2---:R-:W-:Y:S05]  /*03c0*/  CALL.ABS.NOINC R8 ;  /* 0x0000000008007343 */ /* 0x005fea0003c00000 */
.L_x_8:
[----:B------:R-:W-:Y:S05]  /*03d0*/  EXIT ;  /* 0x000000000000794d */ /* 0x000fea0003800000 */
.L_x_7:
[----:B------:R-:W-:Y:S05]  /*03e0*/  BSYNC.RECONVERGENT B6 ;  /* 0x0000000000067941 */ /* 0x000fea0003800200 */
.L_x_6:
[----:B------:R-:W0:Y:S01]  /*03f0*/  S2UR UR5, SR_CgaCtaId ;  /* 0x00000000000579c3 */ /* 0x000e220000008800 */
[----:B------:R-:W-:Y:S02]  /*0400*/  UMOV UR4, 0x400 ;  /* 0x0000040000047882 */ /* 0x000fe40000000000 */
[----:B0-----:R-:W-:-:S06]  /*0410*/  ULEA UR4, UR5, UR4, 0x18 ;  /* 0x0000000405047291 */ /* 0x001fcc000f8ec0ff */
[----:B------:R-:W-:-:S05]  /*0420*/  LEA R4, R4, UR4, 0x2 ;  /* 0x0000000404047c11 */ /* 0x000fca000f8e10ff */
[----:B------:R1:W-:Y:S02]  /*0430*/  ATOMS.POPC.INC.32 RZ, [R4+URZ] ;  /* 0x0000000004ff7f8c */ /* 0x0003e4000d8000ff */
.L_x_3:
[----:B------:R-:W-:Y:S05]  /*0440*/  WARPSYNC.ALL ;  /* 0x0000000000007948 */ /* 0x000fea0003800000 */
[----:B------:R-:W-:Y:S01]  /*0450*/  BAR.SYNC.DEFER_BLOCKING 0x0 ;  /* 0x0000000000007b1d */ /* 0x000fe20000010000 */
[----:B------:R-:W-:-:S13]  /*0460*/  ISETP.GT.U32.AND P0, PT, R3, 0x9, PT ;  /* 0x000000090300780c */ /* 0x000fda0003f04070 */
[----:B0-----:R-:W-:Y:S05]  /*0470*/  @P0 EXIT ;  /* 0x000000000000094d */ /* 0x001fea0003800000 */
[----:B------:R-:W0:Y:S01]  /*0480*/  S2UR UR5, SR_CgaCtaId ;  /* 0x00000000000579c3 */ /* 0x000e220000008800 */
[----:B------:R-:W-:-:S07]  /*0490*/  UMOV UR4, 0x400 ;  /* 0x0000040000047882 */ /* 0x000fce0000000000 */
[----:B-1----:R-:W1:Y:S01]  /*04a0*/  LDC.64 R4, c[0x0][0x388] ;  /* 0x0000e200ff047b82 */ /* 0x002e620000000a00 */
[----:B0-----:R-:W-:-:S06]  /*04b0*/  ULEA UR4, UR5, UR4, 0x18 ;  /* 0x0000000405047291 */ /* 0x001fcc000f8ec0ff */
[C---:B------:R-:W-:Y:S01]  /*04c0*/  LEA R7, R3.reuse, UR4, 0x2 ;  /* 0x0000000403077c11 */ /* 0x040fe2000f8e10ff */
[----:B-1----:R-:W-:-:S05]  /*04d0*/  IMAD.WIDE.U32 R2, R3, 0x4, R4 ;  /* 0x0000000403027825 */ /* 0x002fca00078e0004 */
[----:B------:R-:W0:Y:S04]  /*04e0*/  LDS R7, [R7] ;  /* 0x0000000007077984 */ /* 0x000e280000000800 */
[----:B0-----:R-:W-:Y:S01]  /*04f0*/  REDG.E.ADD.STRONG.GPU desc[UR36][R2.64], R7 ;  /* 0x000000070200798e */ /* 0x001fe2000c12e124 */
[----:B------:R-:W-:Y:S05]  /*0500*/  EXIT ;  /* 0x000000000000794d */ /* 0x000fea0003800000 */
        .weak           $__internal_0_$__cuda_sm3x_div_rn_noftz_f32_slowpath
        .type           $__internal_0_$__cuda_sm3x_div_rn_noftz_f32_slowpath,@function
        .size           $__internal_0_$__cuda_sm3x_div_rn_noftz_f32_slowpath,(.L_x_22 - $__internal_0_$__cuda_sm3x_div_rn_noftz_f32_slowpath)
$__internal_0_$__cuda_sm3x_div_rn_noftz_f32_slowpath:
[--C-:B------:R-:W-:Y:S01]  /*0510*/  SHF.R.U32.HI R2, RZ, 0x17, R0.reuse ;  /* 0x00000017ff027819 */ /* 0x100fe20000011600 */
[----:B------:R-:W-:Y:S04]  /*0520*/  BSSY.RECONVERGENT B0, `(.L_x_9) ;  /* 0x000005c000007945 */ /* 0x000fe80003800200 */
[----:B------:R-:W-:Y:S01]  /*0530*/  BSSY.RELIABLE B2, `(.L_x_10) ;  /* 0x000001a000027945 */ /* 0x000fe20003800100 */
[----:B------:R-:W-:Y:S01]  /*0540*/  IMAD.MOV.U32 R5, RZ, RZ, R0 ;  /* 0x000000ffff057224 */ /* 0x000fe200078e0000 */
[----:B------:R-:W-:-:S05]  /*0550*/  LOP3.LUT R2, R2, 0xff, RZ, 0xc0, !PT ;  /* 0x000000ff02027812 */ /* 0x000fca00078ec0ff */
[----:B------:R-:W-:-:S05]  /*0560*/  VIADD R9, R2, 0xffffffff ;  /* 0xffffffff02097836 */ /* 0x000fca0000000000 */
[----:B------:R-:W-:-:S13]  /*0570*/  ISETP.GT.U32.OR P0, PT, R9, 0xfd, !PT ;  /* 0x000000fd0900780c */ /* 0x000fda0007f04470 */
[----:B------:R-:W-:Y:S01]  /*0580*/  @!P0 IMAD.MOV.U32 R8, RZ, RZ, RZ ;  /* 0x000000ffff088224 */ /* 0x000fe200078e00ff */
[----:B------:R-:W-:Y:S06]  /*0590*/  @!P0 BRA `(.L_x_11) ;  /* 0x00000000004c8947 */ /* 0x000fec0003800000 */
[----:B------:R-:W-:-:S13]  /*05a0*/  FSETP.GTU.FTZ.AND P0, PT, |R0|, +INF , PT ;  /* 0x7f8000000000780b */ /* 0x000fda0003f1c200 */
[----:B------:R-:W-:Y:S05]  /*05b0*/  @P0 BREAK.RELIABLE B2 ;  /* 0x0000000000020942 */ /* 0x000fea0003800100 */
[----:B------:R-:W-:Y:S05]  /*05c0*/  @P0 BRA `(.L_x_12) ;  /* 0x0000000400400947 */ /* 0x000fea0003800000 */
[----:B------:R-:W-:-:S05]  /*05d0*/  IMAD.MOV.U32 R8, RZ, RZ, 0x41200000 ;  /* 0x41200000ff087424 */ /* 0x000fca00078e00ff */
[----:B------:R-:W-:-:S13]  /*05e0*/  LOP3.LUT P0, RZ, R8, 0x7fffffff, R5, 0xc8, !PT ;  /* 0x7fffffff08ff7812 */ /* 0x000fda000780c805 */
[----:B------:R-:W-:Y:S05]  /*05f0*/  @!P0 BREAK.RELIABLE B2 ;  /* 0x0000000000028942 */ /* 0x000fea0003800100 */
[----:B------:R-:W-:Y:S05]  /*0600*/  @!P0 BRA `(.L_x_13) ;  /* 0x0000000400288947 */ /* 0x000fea0003800000 */
[----:B------:R-:W-:-:S13]  /*0610*/  LOP3.LUT P0, RZ, R5, 0x7fffffff, RZ, 0xc0, !PT ;  /* 0x7fffffff05ff7812 */ /* 0x000fda000780c0ff */
[----:B------:R-:W-:Y:S05]  /*0620*/  @!P0 BREAK.RELIABLE B2 ;  /* 0x0000000000028942 */ /* 0x000fea0003800100 */
[----:B------:R-:W-:Y:S05]  /*0630*/  @!P0 BRA `(.L_x_14) ;  /* 0x0000000400148947 */ /* 0x000fea0003800000 */
[----:B------:R-:W-:Y:S02]  /*0640*/  FSETP.NEU.FTZ.AND P0, PT, |R0|, +INF , PT ;  /* 0x7f8000000000780b */ /* 0x000fe40003f1d200 */
[----:B------:R-:W-:-:S04]  /*0650*/  LOP3.LUT P1, RZ, R8, 0x7fffffff, RZ, 0xc0, !PT ;  /* 0x7fffffff08ff7812 */ /* 0x000fc8000782c0ff */
[----:B------:R-:W-:-:S13]  /*0660*/  PLOP3.LUT P0, PT, P0, P1, PT, 0x2f, 0xf2 ;  /* 0x0000000000f2781c */ /* 0x000fda0000702577 */
[----:B------:R-:W-:Y:S05]  /*0670*/  @P0 BREAK.RELIABLE B2 ;  /* 0x0000000000020942 */ /* 0x000fea0003800100 */
[----:B------:R-:W-:Y:S05]  /*0680*/  @P0 BRA `(.L_x_15) ;  /* 0x0000000000f40947 */ /* 0x000fea0003800000 */
[----:B------:R-:W-:-:S13]  /*0690*/  ISETP.GE.AND P0, PT, R9, RZ, PT ;  /* 0x000000ff0900720c */ /* 0x000fda0003f06270 */
[----:B------:R-:W-:Y:S02]  /*06a0*/  @P0 IMAD.MOV.U32 R8, RZ, RZ, RZ ;  /* 0x000000ffff080224 */ /* 0x000fe400078e00ff */
[----:B------:R-:W-:Y:S01]  /*06b0*/  @!P0 FFMA R5, R0, 1.84467440737095516160e+19, RZ ;  /* 0x5f80000000058823 */ /* 0x000fe200000000ff */
[----:B------:R-:W-:-:S07]  /*06c0*/  @!P0 IMAD.MOV.U32 R8, RZ, RZ, -0x40 ;  /* 0xffffffc0ff088424 */ /* 0x000fce00078e00ff */
.L_x_11:
[----:B------:R-:W-:Y:S05]  /*06d0*/  BSYNC.RELIABLE B2 ;  /* 0x0000000000027941 */ /* 0x000fea0003800100 */
.L_x_10:
[----:B------:R-:W-:Y:S01]  /*06e0*/  UMOV UR4, 0x41200000 ;  /* 0x4120000000047882 */ /* 0x000fe20000000000 */
[----:B------:R-:W-:Y:S01]  /*06f0*/  VIADD R9, R2, 0xffffff81 ;  /* 0xffffff8102097836 */ /* 0x000fe20000000000 */
[----:B------:R-:W-:Y:S01]  /*0700*/  UIADD3 UR4, UPT, UPT, UR4, -0x1800000, URZ ;  /* 0xfe80000004047890 */ /* 0x000fe2000fffe0ff */
[----:B------:R-:W-:Y:S02]  /*0710*/  BSSY.RECONVERGENT B2, `(.L_x_16) ;  /* 0x0000033000027945 */ /* 0x000fe40003800200 */
[----:B------:R-:W-:Y:S01]  /*0720*/  IMAD R2, R9, -0x800000, R5 ;  /* 0xff80000009027824 */ /* 0x000fe200078e0205 */
[----:B------:R-:W-:Y:S02]  /*0730*/  IADD3 R8, PT, PT, R8, -0x3, R9 ;  /* 0xfffffffd08087810 */ /* 0x000fe40007ffe009 */
[----:B------:R-:W-:-:S03]  /*0740*/  FADD.FTZ R11, -RZ, -UR4 ;  /* 0x80000004ff0b7e21 */ /* 0x000fc60008010100 */
[----:B------:R-:W0:Y:S02]  /*0750*/  MUFU.RCP R10, UR4 ;  /* 0x00000004000a7d08 */ /* 0x000e240008001000 */
[----:B0-----:R-:W-:-:S04]  /*0760*/  FFMA R13, R10, R11, 1 ;  /* 0x3f8000000a0d7423 */ /* 0x001fc8000000000b */
[----:B------:R-:W-:-:S04]  /*0770*/  FFMA R13, R10, R13, R10 ;  /* 0x0000000d0a0d7223 */ /* 0x000fc8000000000a */
[----:B------:R-:W-:-:S04]  /*0780*/  FFMA R10, R2, R13, RZ ;  /* 0x0000000d020a7223 */ /* 0x000fc800000000ff */
[----:B------:R-:W-:-:S04]  /*0790*/  FFMA R5, R11, R10, R2 ;  /* 0x0000000a0b057223 */ /* 0x000fc80000000002 */
[----:B------:R-:W-:-:S04]  /*07a0*/  FFMA R10, R13, R5, R10 ;  /* 0x000000050d0a7223 */ /* 0x000fc8000000000a */
[----:B------:R-:W-:-:S04]  /*07b0*/  FFMA R11, R11, R10, R2 ;  /* 0x0000000a0b0b7223 */ /* 0x000fc80000000002 */
[----:B------:R-:W-:-:S05]  /*07c0*/  FFMA R2, R13, R11, R10 ;  /* 0x0000000b0d027223 */ /* 0x000fca000000000a */
[----:B------:R-:W-:-:S04]  /*07d0*/  SHF.R.U32.HI R5, RZ, 0x17, R2 ;  /* 0x00000017ff057819 */ /* 0x000fc80000011602 */
[----:B------:R-:W-:-:S05]  /*07e0*/  LOP3.LUT R5, R5, 0xff, RZ, 0xc0, !PT ;  /* 0x000000ff05057812 */ /* 0x000fca00078ec0ff */
[----:B------:R-:W-:-:S04]  /*07f0*/  IMAD.IADD R12, R5, 0x1, R8 ;  /* 0x00000001050c7824 */ /* 0x000fc800078e0208 */
[----:B------:R-:W-:-:S05]  /*0800*/  VIADD R5, R12, 0xffffffff ;  /* 0xffffffff0c057836 */ /* 0x000fca0000000000 */
[----:B------:R-:W-:-:S13]  /*0810*/  ISETP.GE.U32.AND P0, PT, R5, 0xfe, PT ;  /* 0x000000fe0500780c */ /* 0x000fda0003f06070 */
[----:B------:R-:W-:Y:S05]  /*0820*/  @!P0 BRA `(.L_x_17) ;  /* 0x0000000000808947 */ /* 0x000fea0003800000 */
[----:B------:R-:W-:-:S13]  /*0830*/  ISETP.GT.AND P0, PT, R12, 0xfe, PT ;  /* 0x000000fe0c00780c */ /* 0x000fda0003f04270 */
[----:B------:R-:W-:Y:S05]  /*0840*/  @P0 BRA `(.L_x_18) ;  /* 0x00000000006c0947 */ /* 0x000fea0003800000 */
[----:B------:R-:W-:-:S13]  /*0850*/  ISETP.GE.AND P0, PT, R12, 0x1, PT ;  /* 0x000000010c00780c */ /* 0x000fda0003f06270 */
[----:B------:R-:W-:Y:S05]  /*0860*/  @P0 BRA `(.L_x_19) ;  /* 0x0000000000740947 */ /* 0x000fea0003800000 */
[----:B------:R-:W-:Y:S02]  /*0870*/  ISETP.GE.AND P0, PT, R12, -0x18, PT ;  /* 0xffffffe80c00780c */ /* 0x000fe40003f06270 */
[----:B------:R-:W-:-:S11]  /*0880*/  LOP3.LUT R2, R2, 0x80000000, RZ, 0xc0, !PT ;  /* 0x8000000002027812 */ /* 0x000fd600078ec0ff */
[----:B------:R-:W-:Y:S05]  /*0890*/  @!P0 BRA `(.L_x_19) ;  /* 0x0000000000688947 */ /* 0x000fea0003800000 */
[CCC-:B------:R-:W-:Y:S01]  /*08a0*/  FFMA.RZ R5, R13.reuse, R11.reuse, R10.reuse ;  /* 0x0000000b0d057223 */ /* 0x1c0fe2000000c00a */
[-CC-:B------:R-:W-:Y:S01]  /*08b0*/  FFMA.RM R8, R13, R11.reuse, R10.reuse ;  /* 0x0000000b0d087223 */ /* 0x180fe2000000400a */
[C---:B------:R-:W-:Y:S02]  /*08c0*/  ISETP.NE.AND P2, PT, R12.reuse, RZ, PT ;  /* 0x000000ff0c00720c */ /* 0x040fe40003f45270 */
[C---:B------:R-:W-:Y:S02]  /*08d0*/  ISETP.NE.AND P1, PT, R12.reuse, RZ, PT ;  /* 0x000000ff0c00720c */ /* 0x040fe40003f25270 */
[----:B------:R-:W-:Y:S01]  /*08e0*/  LOP3.LUT R9, R5, 0x7fffff, RZ, 0xc0, !PT ;  /* 0x007fffff05097812 */ /* 0x000fe200078ec0ff */
[----:B------:R-:W-:Y:S01]  /*08f0*/  FFMA.RP R5, R13, R11, R10 ;  /* 0x0000000b0d057223 */ /* 0x000fe2000000800a */
[----:B------:R-:W-:Y:S02]  /*0900*/  VIADD R10, R12, 0x20 ;  /* 0x000000200c0a7836 */ /* 0x000fe40000000000 */
[----:B------:R-:W-:Y:S01]  /*0910*/  LOP3.LUT R9, R9, 0x800000, RZ, 0xfc, !PT ;  /* 0x0080000009097812 */ /* 0x000fe200078efcff */
[----:B------:R-:W-:Y:S01]  /*0920*/  IMAD.MOV R11, RZ, RZ, -R12 ;  /* 0x000000ffff0b7224 */ /* 0x000fe200078e0a0c */
[----:B------:R-:W-:-:S02]  /*0930*/  FSETP.NEU.FTZ.AND P0, PT, R5, R8, PT ;  /* 0x000000080500720b */ /* 0x000fc40003f1d000 */
[----:B------:R-:W-:Y:S02]  /*0940*/  SHF.L.U32 R10, R9, R10, RZ ;  /* 0x0000000a090a7219 */ /* 0x000fe400000006ff */
[----:B------:R-:W-:Y:S02]  /*0950*/  SEL R8, R11, RZ, P2 ;  /* 0x000000ff0b087207 */ /* 0x000fe40001000000 */
[----:B------:R-:W-:Y:S02]  /*0960*/  ISETP.NE.AND P1, PT, R10, RZ, P1 ;  /* 0x000000ff0a00720c */ /* 0x000fe40000f25270 */
[----:B------:R-:W-:Y:S02]  /*0970*/  SHF.R.U32.HI R8, RZ, R8, R9 ;  /* 0x00000008ff087219 */ /* 0x000fe40000011609 */
[----:B------:R-:W-:Y:S02]  /*0980*/  PLOP3.LUT P0, PT, P0, P1, PT, 0xf8, 0x8f ;  /* 0x00000000008f781c */ /* 0x000fe40000703f70 */
[----:B------:R-:W-:-:S02]  /*0990*/  SHF.R.U32.HI R10, RZ, 0x1, R8 ;  /* 0x00000001ff0a7819 */ /* 0x000fc40000011608 */
[----:B------:R-:W-:-:S04]  /*09a0*/  SEL R5, RZ, 0x1, !P0 ;  /* 0x00000001ff057807 */ /* 0x000fc80004000000 */
[----:B------:R-:W-:-:S04]  /*09b0*/  LOP3.LUT R5, R5, 0x1, R10, 0xf8, !PT ;  /* 0x0000000105057812 */ /* 0x000fc800078ef80a */
[----:B------:R-:W-:-:S05]  /*09c0*/  LOP3.LUT R5, R5, R8, RZ, 0xc0, !PT ;  /* 0x0000000805057212 */ /* 0x000fca00078ec0ff */
[----:B------:R-:W-:-:S05]  /*09d0*/  IMAD.IADD R5, R10, 0x1, R5 ;  /* 0x000000010a057824 */ /* 0x000fca00078e0205 */
[----:B------:R-:W-:Y:S01]  /*09e0*/  LOP3.LUT R2, R5, R2, RZ, 0xfc, !PT ;  /* 0x0000000205027212 */ /* 0x000fe200078efcff */
[----:B------:R-:W-:Y:S06]  /*09f0*/  BRA `(.L_x_19) ;  /* 0x0000000000107947 */ /* 0x000fec0003800000 */
.L_x_18:
[----:B------:R-:W-:-:S04]  /*0a00*/  LOP3.LUT R2, R2, 0x80000000, RZ, 0xc0, !PT ;  /* 0x8000000002027812 */ /* 0x000fc800078ec0ff */
[----:B------:R-:W-:Y:S01]  /*0a10*/  LOP3.LUT R2, R2, 0x7f800000, RZ, 0xfc, !PT ;  /* 0x7f80000002027812 */ /* 0x000fe200078efcff */
[----:B------:R-:W-:Y:S06]  /*0a20*/  BRA `(.L_x_19) ;  /* 0x0000000000047947 */ /* 0x000fec0003800000 */
.L_x_17:
[----:B------:R-:W-:-:S07]  /*0a30*/  IMAD R2, R8, 0x800000, R2 ;  /* 0x0080000008027824 */ /* 0x000fce00078e0202 */
.L_x_19:
[----:B------:R-:W-:Y:S05]  /*0a40*/  BSYNC.RECONVERGENT B2 ;  /* 0x0000000000027941 */ /* 0x000fea0003800200 */
.L_x_16:
[----:B------:R-:W-:Y:S05]  /*0a50*/  BRA `(.L_x_20) ;  /* 0x0000000000207947 */ /* 0x000fea0003800000 */
.L_x_15:
[----:B------:R-:W-:-:S04]  /*0a60*/  LOP3.LUT R2, R8, 0x80000000, R5, 0x48, !PT ;  /* 0x8000000008027812 */ /* 0x000fc800078e4805 */
[----:B------:R-:W-:Y:S01]  /*0a70*/  LOP3.LUT R2, R2, 0x7f800000, RZ, 0xfc, !PT ;  /* 0x7f80000002027812 */ /* 0x000fe200078efcff */
[----:B------:R-:W-:Y:S06]  /*0a80*/  BRA `(.L_x_20) ;  /* 0x0000000000147947 */ /* 0x000fec0003800000 */
.L_x_14:
[----:B------:R-:W-:Y:S01]  /*0a90*/  LOP3.LUT R2, R8, 0x80000000, R5, 0x48, !PT ;  /* 0x8000000008027812 */ /* 0x000fe200078e4805 */
[----:B------:R-:W-:Y:S06]  /*0aa0*/  BRA `(.L_x_20) ;  /* 0x00000000000c7947 */ /* 0x000fec0003800000 */
.L_x_13:
[----:B------:R-:W0:Y:S01]  /*0ab0*/  MUFU.RSQ R2, -QNAN ;  /* 0xffc0000000027908 */ /* 0x000e220000001400 */
[----:B------:R-:W-:Y:S05]  /*0ac0*/  BRA `(.L_x_20) ;  /* 0x0000000000047947 */ /* 0x000fea0003800000 */
.L_x_12:
[----:B------:R-:W-:-:S07]  /*0ad0*/  FADD.FTZ R2, R0, 10 ;  /* 0x4120000000027421 */ /* 0x000fce0000010000 */
.L_x_20:
[----:B------:R-:W-:Y:S05]  /*0ae0*/  BSYNC.RECONVERGENT B0 ;  /* 0x0000000000007941 */ /* 0x000fea0003800200 */
.L_x_9:
[----:B------:R-:W-:-:S04]  /*0af0*/  IMAD.MOV.U32 R5, RZ, RZ, 0x0 ;  /* 0x00000000ff057424 */ /* 0x000fc800078e00ff */
[----:B0-----:R-:W-:Y:S05]  /*0b00*/  RET.REL.NODEC R4 `(_Z16fillHistogramGPUPfPi) ;  /* 0xfffffff4043c7950 */ /* 0x001fea0003c3ffff */
.L_x_21:
[----:B------:R-:W-:-:S00]  /*0b10*/  BRA `(.L_x_21) ;  /* 0xfffffffc00fc7947 */ /* 0x000fc0000383ffff */
[----:B------:R-:W-:-:S00]  /*0b20*/  NOP ;  /* 0x0000000000007918 */ /* 0x000fc00000000000 */
        /* <DEDUP_REMOVED lines=13> */
.L_x_22:


//--------------------- .nv.global.init           --------------------------
	.section	.nv.global.init,"aw",@progbits
.nv.global.init:
	.type		$str,@object
	.size		$str,(.L_0 - $str)
$str:
        /*0000*/ 	.byte	0x0a, 0x61, 0x6e, 0x20, 0x69, 0x6e, 0x76, 0x61, 0x6c, 0x69, 0x64, 0x20, 0x76, 0x61, 0x6c, 0x75
        /*0010*/ 	.byte	0x65, 0x20, 0x77, 0x61, 0x73, 0x20, 0x67, 0x65, 0x6e, 0x65, 0x72, 0x61, 0x74, 0x65, 0x64, 0x3a
        /*0020*/ 	.byte	0x20, 0x76, 0x61, 0x6c, 0x75, 0x65, 0x20, 0x3d, 0x20, 0x25, 0x66, 0x00
.L_0:


//--------------------- .nv.shared._Z16fillHistogramGPUPfPi --------------------------
	.section	.nv.shared._Z16fillHistogramGPUPfPi,"aw",@nobits
	.sectionflags	@""
	.align	4
.nv.shared._Z16fillHistogramGPUPfPi:
	.zero		1064


//--------------------- .nv.shared.reserved.0     --------------------------
	.section	.nv.shared.reserved.0,"aw",@nobits
	.weak		__nv_reservedSMEM_offset_0_alias
	.size		__nv_reservedSMEM_offset_0_alias, 0, 64
	.other		__nv_reservedSMEM_offset_0_alias,@"STO_CUDA_RESERVED_SHARED STV_DEFAULT"
__nv_reservedSMEM_offset_0_alias:
	.zero		0
	.zero		64


//--------------------- .nv.constant0._Z16fillHistogramGPUPfPi --------------------------
	.section	.nv.constant0._Z16fillHistogramGPUPfPi,"a",@progbits
	.sectionflags	@""
	.align	4
.nv.constant0._Z16fillHistogramGPUPfPi:
	.zero		912


//--------------------- SYMBOLS --------------------------

	.type		.nv.reservedSmem.offset0,@object
	.size		.nv.reservedSmem.offset0,0x4
	.type		.nv.reservedSmem.cap,@object
	.size		.nv.reservedSmem.cap,0x4
	.type		vprintf,@function
